	.headerflags	@"EF_CUDA_TEXMODE_UNIFIED EF_CUDA_64BIT_ADDRESS EF_CUDA_ACCELERATORS EF_CUDA_SM90 EF_CUDA_VIRTUAL_SM(EF_CUDA_SM90)"
	.elftype	@"ET_EXEC"


//--------------------- .nv.info                  --------------------------
	.section	.nv.info,"",@"SHT_CUDA_INFO"
	.align	4


	//----- nvinfo : EIATTR_REGCOUNT
	.align		4
        /*0000*/ 	.byte	0x04, 0x2f
        /*0002*/ 	.short	(.L_1 - .L_0)
	.align		4
.L_0:
        /*0004*/ 	.word	index@(triton_poi_fused_convolution_2)
        /*0008*/ 	.word	0x0000000c


	//----- nvinfo : EIATTR_MIN_STACK_SIZE
	.align		4
.L_1:
        /*000c*/ 	.byte	0x04, 0x12
        /*000e*/ 	.short	(.L_3 - .L_2)
	.align		4
.L_2:
        /*0010*/ 	.word	index@(triton_poi_fused_convolution_2)
        /*0014*/ 	.word	0x00000000


	//----- nvinfo : EIATTR_FRAME_SIZE
	.align		4
.L_3:
        /*0018*/ 	.byte	0x04, 0x11
        /*001a*/ 	.short	(.L_5 - .L_4)
	.align		4
.L_4:
        /*001c*/ 	.word	index@(triton_poi_fused_convolution_2)
        /*0020*/ 	.word	0x00000000


	//----- nvinfo : EIATTR_MIN_STACK_SIZE
	.align		4
.L_5:
        /*0024*/ 	.byte	0x04, 0x12
        /*0026*/ 	.short	(.L_7 - .L_6)
	.align		4
.L_6:
        /*0028*/ 	.word	index@(triton_poi_fused_convolution_2)
        /*002c*/ 	.word	0x00000000
.L_7:


//--------------------- .nv.info.triton_poi_fused_convolution_2 --------------------------
	.section	.nv.info.triton_poi_fused_convolution_2,"",@"SHT_CUDA_INFO"
	.sectionflags	@""
	.align	4


	//----- nvinfo : EIATTR_CUDA_API_VERSION
	.align		4
        /*0000*/ 	.byte	0x04, 0x37
        /*0002*/ 	.short	(.L_9 - .L_8)
.L_8:
        /*0004*/ 	.word	0x0000007c


	//----- nvinfo : EIATTR_KPARAM_INFO
	.align		4
.L_9:
        /*0008*/ 	.byte	0x04, 0x17
        /*000a*/ 	.short	(.L_11 - .L_10)
.L_10:
        /*000c*/ 	.word	0x00000000
        /*0010*/ 	.short	0x0002
        /*0012*/ 	.short	0x0010
        /*0014*/ 	.byte	0x00, 0xf0, 0x11, 0x00


	//----- nvinfo : EIATTR_KPARAM_INFO
	.align		4
.L_11:
        /*0018*/ 	.byte	0x04, 0x17
        /*001a*/ 	.short	(.L_13 - .L_12)
.L_12:
        /*001c*/ 	.word	0x00000000
        /*0020*/ 	.short	0x0001
        /*0022*/ 	.short	0x0008
        /*0024*/ 	.byte	0x00, 0xf4, 0x21, 0x00


	//----- nvinfo : EIATTR_KPARAM_INFO
	.align		4
.L_13:
        /*0028*/ 	.byte	0x04, 0x17
        /*002a*/ 	.short	(.L_15 - .L_14)
.L_14:
        /*002c*/ 	.word	0x00000000
        /*0030*/ 	.short	0x0000
        /*0032*/ 	.short	0x0000
        /*0034*/ 	.byte	0x00, 0xf4, 0x21, 0x00


	//----- nvinfo : EIATTR_SPARSE_MMA_MASK
	.align		4
.L_15:
        /*0038*/ 	.byte	0x03, 0x50
        /*003a*/ 	.short	0x0000


	//----- nvinfo : EIATTR_MAXREG_COUNT
	.align		4
        /*003c*/ 	.byte	0x03, 0x1b
        /*003e*/ 	.short	0x00ff


	//----- nvinfo : EIATTR_EXIT_INSTR_OFFSETS
	.align		4
        /*0040*/ 	.byte	0x04, 0x1c
        /*0042*/ 	.short	(.L_17 - .L_16)


	//   ....[0]....
.L_16:
        /*0044*/ 	.word	0x00000180


	//----- nvinfo : EIATTR_REQNTID
	.align		4
.L_17:
        /*0048*/ 	.byte	0x04, 0x10
        /*004a*/ 	.short	(.L_19 - .L_18)
.L_18:
        /*004c*/ 	.word	0x00000080
        /*0050*/ 	.word	0x00000001
        /*0054*/ 	.word	0x00000001


	//----- nvinfo : EIATTR_CBANK_PARAM_SIZE
	.align		4
.L_19:
        /*0058*/ 	.byte	0x03, 0x19
        /*005a*/ 	.short	0x0014


	//----- nvinfo : EIATTR_PARAM_CBANK
	.align		4
        /*005c*/ 	.byte	0x04, 0x0a
        /*005e*/ 	.short	(.L_21 - .L_20)
	.align		4
.L_20:
        /*0060*/ 	.word	index@(.nv.constant0.triton_poi_fused_convolution_2)
        /*0064*/ 	.short	0x0210
        /*0066*/ 	.short	0x0014


	//----- nvinfo : EIATTR_SW_WAR
	.align		4
.L_21:
        /*0068*/ 	.byte	0x04, 0x36
        /*006a*/ 	.short	(.L_23 - .L_22)
.L_22:
        /*006c*/ 	.word	0x00000008
.L_23:


//--------------------- .nv.callgraph             --------------------------
	.section	.nv.callgraph,"",@"SHT_CUDA_CALLGRAPH"
	.align	4
	.sectionentsize	8
	.align		4
        /*0000*/ 	.word	0x00000000
	.align		4
        /*0004*/ 	.word	0xffffffff
	.align		4
        /*0008*/ 	.word	0x00000000
	.align		4
        /*000c*/ 	.word	0xfffffffe
	.align		4
        /*0010*/ 	.word	0x00000000
	.align		4
        /*0014*/ 	.word	0xfffffffd
	.align		4
        /*0018*/ 	.word	0x00000000
	.align		4
        /*001c*/ 	.word	0xfffffffc


//--------------------- .text.triton_poi_fused_convolution_2 --------------------------
	.section	.text.triton_poi_fused_convolution_2,"ax",@progbits
	.align	128
        .global         triton_poi_fused_convolution_2
        .type           triton_poi_fused_convolution_2,@function
        .size           triton_poi_fused_convolution_2,(.L_x_1 - triton_poi_fused_convolution_2)
        .other          triton_poi_fused_convolution_2,@"STO_CUDA_ENTRY STV_DEFAULT"
triton_poi_fused_convolution_2:
.text.triton_poi_fused_convolution_2:
[----:B------:R-:W-:Y:S01]  /*0000*/  LDC R1, c[0x0][0x28] ;  /* 0x00000a00ff017b82 */ /* 0x000fe20000000800 */
[----:B------:R-:W1:Y:S07]  /*0010*/  S2R R0, SR_TID.X ;  /* 0x0000000000007919 */ /* 0x000e6e0000002100 */
[----:B------:R-:W2:Y:S01]  /*0020*/  LDC.64 R4, c[0x0][0x218] ;  /* 0x00008600ff047b82 */ /* 0x000ea20000000a00 */
[----:B------:R-:W-:Y:S01]  /*0030*/  ULDC.64 UR4, c[0x0][0x208] ;  /* 0x0000820000047ab9 */ /* 0x000fe20000000a00 */
[----:B------:R-:W3:Y:S06]  /*0040*/  S2R R7, SR_CTAID.X ;  /* 0x0000000000077919 */ /* 0x000eec0000002500 */
[----:B------:R-:W4:Y:S01]  /*0050*/  LDC.64 R2, c[0x0][0x210] ;  /* 0x00008400ff027b82 */ /* 0x000f220000000a00 */
[----:B-1----:R-:W-:Y:S01]  /*0060*/  IMAD.SHL.U32 R0, R0, 0x2, RZ ;  /* 0x0000000200007824 */ /* 0x002fe200078e00ff */
[----:B---3--:R-:W-:-:S04]  /*0070*/  SHF.R.S32.HI R6, RZ, 0x17, R7 ;  /* 0x00000017ff067819 */ /* 0x008fc80000011407 */
[----:B------:R-:W-:Y:S02]  /*0080*/  LOP3.LUT R0, R0, 0xfe, RZ, 0xc0, !PT ;  /* 0x000000fe00007812 */ /* 0x000fe400078ec0ff */
[----:B------:R-:W-:-:S03]  /*0090*/  SGXT R6, R6, 0x1 ;  /* 0x000000010606781a */ /* 0x000fc60000000200 */
[----:B------:R-:W-:-:S04]  /*00a0*/  IMAD R7, R7, 0x100, R0 ;  /* 0x0000010007077824 */ /* 0x000fc800078e0200 */
[----:B----4-:R-:W-:Y:S01]  /*00b0*/  IMAD.WIDE R2, R7, 0x4, R2 ;  /* 0x0000000407027825 */ /* 0x010fe200078e0202 */
[----:B------:R-:W-:-:S04]  /*00c0*/  LEA.HI R6, R6, R7, RZ, 0x4 ;  /* 0x0000000706067211 */ /* 0x000fc800078f20ff */
[--C-:B------:R-:W-:Y:S02]  /*00d0*/  SHF.R.S32.HI R0, RZ, 0x4, R6.reuse ;  /* 0x00000004ff007819 */ /* 0x100fe40000011406 */
[----:B------:R-:W-:Y:S02]  /*00e0*/  SHF.R.S32.HI R9, RZ, 0x1f, R6 ;  /* 0x0000001fff097819 */ /* 0x000fe40000011406 */
[----:B------:R-:W3:Y:S02]  /*00f0*/  LDG.E.64 R6, desc[UR4][R2.64] ;  /* 0x0000000402067981 */ /* 0x000ee4000c1e1b00 */
[----:B------:R-:W-:-:S04]  /*0100*/  LEA.HI R9, R9, R0, RZ, 0x6 ;  /* 0x0000000009097211 */ /* 0x000fc800078f30ff */
[----:B------:R-:W-:-:S05]  /*0110*/  LOP3.LUT R9, R9, 0xffffffc0, RZ, 0xc0, !PT ;  /* 0xffffffc009097812 */ /* 0x000fca00078ec0ff */
[----:B------:R-:W-:-:S04]  /*0120*/  IMAD.IADD R9, R0, 0x1, -R9 ;  /* 0x0000000100097824 */ /* 0x000fc800078e0a09 */
[----:B--2---:R-:W-:-:S06]  /*0130*/  IMAD.WIDE R4, R9, 0x4, R4 ;  /* 0x0000000409047825 */ /* 0x004fcc00078e0204 */
[----:B------:R-:W3:Y:S02]  /*0140*/  LDG.E.EL R4, desc[UR4][R4.64] ;  /* 0x0000000404047981 */ /* 0x000ee4000c2e1900 */
[--C-:B---3--:R-:W-:Y:S01]  /*0150*/  FADD R6, R6, R4.reuse ;  /* 0x0000000406067221 */ /* 0x108fe20000000000 */
[----:B------:R-:W-:-:S05]  /*0160*/  FADD R7, R7, R4 ;  /* 0x0000000407077221 */ /* 0x000fca0000000000 */
[----:B------:R-:W-:Y:S01]  /*0170*/  STG.E.64 desc[UR4][R2.64], R6 ;  /* 0x0000000602007986 */ /* 0x000fe2000c101b04 */
[----:B------:R-:W-:Y:S05]  /*0180*/  EXIT ;  /* 0x000000000000794d */ /* 0x000fea0003800000 */
.L_x_0:
[----:B------:R-:W-:-:S00]  /*0190*/  BRA `(.L_x_0) ;  /* 0xfffffffc00fc7947 */ /* 0x000fc0000383ffff */
[----:B------:R-:W-:-:S00]  /*01a0*/  NOP ;  /* 0x0000000000007918 */ /* 0x000fc00000000000 */
        /* <DEDUP_REMOVED lines=13> */
.L_x_1:


//--------------------- .nv.constant0.triton_poi_fused_convolution_2 --------------------------
	.section	.nv.constant0.triton_poi_fused_convolution_2,"a",@progbits
	.sectionflags	@""
	.align	4
.nv.constant0.triton_poi_fused_convolution_2:
	.zero		548
